//
// Generated by NVIDIA NVVM Compiler
//
// Compiler Build ID: CL-36424714
// Cuda compilation tools, release 13.0, V13.0.88
// Based on NVVM 20.0.0
//

.version 9.0
.target sm_100
.address_size 64

	// .globl	_Z9hellocudav
.extern .func  (.param .b32 func_retval0) vprintf
(
	.param .b64 vprintf_param_0,
	.param .b64 vprintf_param_1
)
;
.global .align 1 .b8 $str[12] = {99, 117, 100, 97, 32, 116, 101, 115, 116, 33, 10};

.visible .entry _Z9hellocudav()
{
	.reg .b32 	%r<3>;
	.reg .b64 	%rd<3>;

	mov.u64 	%rd1, $str;
	cvta.global.u64 	%rd2, %rd1;
	{ // callseq 0, 0
	.param .b64 param0;
	st.param.b64 	[param0], %rd2;
	.param .b64 param1;
	st.param.b64 	[param1], 0;
	.param .b32 retval0;
	call.uni (retval0), 
	vprintf, 
	(
	param0, 
	param1
	);
	ld.param.b32 	%r1, [retval0];
	} // callseq 0
	ret;

}


// ===== COMPILED SASS (sm_100) =====

	.target	sm_100

	.elftype	@"ET_EXEC"


//--------------------- .note.nv.tkinfo           --------------------------
	.section	.note.nv.tkinfo,"",@"SHT_NOTE"
	.sectionflags	@"SHF_NOTE_NV_TKINFO"
	.tkinfo
        /*0018*/ 	.word	0x00000002
        /*0030*/ 	.string	""
        /*0030*/ 	.string	"ptxas"
        /*0030*/ 	.string	"Cuda compilation tools, release 13.0, V13.0.88"
        /*0030*/ 	.string	"Build cuda_13.0.r13.0/compiler.36424714_0"
        /*0030*/ 	.string	"-arch sm_100 -m 64 "



//--------------------- .note.nv.cuinfo           --------------------------
	.section	.note.nv.cuinfo,"",@"SHT_NOTE"
	.sectionflags	@"SHF_NOTE_NV_CUINFO"
        /*0018*/ 	.short	0x0002
        /*001a*/ 	.short	0x0064
        /*001c*/ 	.short	0x0082
	.zero		2


//--------------------- .nv.info                  --------------------------
	.section	.nv.info,"",@"SHT_CUDA_INFO"
	.align	4


	//----- nvinfo : EIATTR_REGCOUNT
	.align		4
        /*0000*/ 	.byte	0x04, 0x2f
        /*0002*/ 	.short	(.L_2 - .L_1)
	.align		4
.L_1:
        /*0004*/ 	.word	index@(_Z9hellocudav)
        /*0008*/ 	.word	0x00000018


	//----- nvinfo : EIATTR_FRAME_SIZE
	.align		4
.L_2:
        /*000c*/ 	.byte	0x04, 0x11
        /*000e*/ 	.short	(.L_4 - .L_3)
	.align		4
.L_3:
        /*0010*/ 	.word	index@(_Z9hellocudav)
        /*0014*/ 	.word	0x00000000


	//----- nvinfo : EIATTR_MIN_STACK_SIZE
	.align		4
.L_4:
        /*0018*/ 	.byte	0x04, 0x12
        /*001a*/ 	.short	(.L_6 - .L_5)
	.align		4
.L_5:
        /*001c*/ 	.word	index@(_Z9hellocudav)
        /*0020*/ 	.word	0x00000000
.L_6:


//--------------------- .nv.compat                --------------------------
	.section	.nv.compat,"",@"SHT_CUDA_COMPAT_INFO"
	.align	4
        /*0000*/ 	.byte	0x02, 0x09, 0x00, 0x00, 0x02, 0x02, 0x01, 0x00, 0x02, 0x05, 0x05, 0x00, 0x03, 0x07, 0x01, 0x01
        /*0010*/ 	.byte	0x02, 0x03, 0x00, 0x00, 0x02, 0x06, 0x01, 0x00, 0x04, 0x0b, 0x08, 0x00, 0x09, 0x00, 0x00, 0x00
        /*0020*/ 	.byte	0x00, 0x00, 0x00, 0x00


//--------------------- .nv.info._Z9hellocudav    --------------------------
	.section	.nv.info._Z9hellocudav,"",@"SHT_CUDA_INFO"
	.sectionflags	@""
	.align	4


	//----- nvinfo : EIATTR_CUDA_API_VERSION
	.align		4
        /*0000*/ 	.byte	0x04, 0x37
        /*0002*/ 	.short	(.L_8 - .L_7)
.L_7:
        /*0004*/ 	.word	0x00000082


	//----- nvinfo : EIATTR_SPARSE_MMA_MASK
	.align		4
.L_8:
        /*0008*/ 	.byte	0x03, 0x50
        /*000a*/ 	.short	0x0000


	//----- nvinfo : EIATTR_MAXREG_COUNT
	.align		4
        /*000c*/ 	.byte	0x03, 0x1b
        /*000e*/ 	.short	0x00ff


	//----- nvinfo : EIATTR_EXTERNS
	.align		4
        /*0010*/ 	.byte	0x04, 0x0f
        /*0012*/ 	.short	(.L_10 - .L_9)


	//   ....[0]....
	.align		4
.L_9:
        /*0014*/ 	.word	index@(vprintf)


	//----- nvinfo : EIATTR_MERCURY_ISA_VERSION
	.align		4
.L_10:
        /*0018*/ 	.byte	0x03, 0x5f
        /*001a*/ 	.short	0x0101


	//----- nvinfo : EIATTR_VRC_CTA_INIT_COUNT
	.align		4
        /*001c*/ 	.byte	0x02, 0x4a
	.zero		1
	.zero		1


	//----- nvinfo : EIATTR_SYSCALL_OFFSETS
	.align		4
        /*0020*/ 	.byte	0x04, 0x46
        /*0022*/ 	.short	(.L_12 - .L_11)


	//   ....[0]....
.L_11:
        /*0024*/ 	.word	0x00000080


	//----- nvinfo : EIATTR_EXIT_INSTR_OFFSETS
	.align		4
.L_12:
        /*0028*/ 	.byte	0x04, 0x1c
        /*002a*/ 	.short	(.L_14 - .L_13)


	//   ....[0]....
.L_13:
        /*002c*/ 	.word	0x00000090


	//----- nvinfo : EIATTR_SW_WAR
	.align		4
.L_14:
        /*0030*/ 	.byte	0x04, 0x36
        /*0032*/ 	.short	(.L_16 - .L_15)
.L_15:
        /*0034*/ 	.word	0x00000008
.L_16:


//--------------------- .nv.callgraph             --------------------------
	.section	.nv.callgraph,"",@"SHT_CUDA_CALLGRAPH"
	.align	4
	.sectionentsize	8
	.align		4
        /*0000*/ 	.word	0x00000000
	.align		4
        /*0004*/ 	.word	0xffffffff
	.align		4
        /*0008*/ 	.word	index@(_Z9hellocudav)
	.align		4
        /*000c*/ 	.word	index@(vprintf)
	.align		4
        /*0010*/ 	.word	0x00000000
	.align		4
        /*0014*/ 	.word	0xfffffffe
	.align		4
        /*0018*/ 	.word	0x00000000
	.align		4
        /*001c*/ 	.word	0xfffffffd
	.align		4
        /*0020*/ 	.word	0x00000000
	.align		4
        /*0024*/ 	.word	0xfffffffc


//--------------------- .nv.constant4             --------------------------
	.section	.nv.constant4,"a",@progbits
	.align	8
	.align		8
.nv.constant4:
        /*0000*/ 	.dword	vprintf
	.align		8
        /*0008*/ 	.dword	$str


//--------------------- .text._Z9hellocudav       --------------------------
	.section	.text._Z9hellocudav,"ax",@progbits
	.align	128
        .global         _Z9hellocudav
        .type           _Z9hellocudav,@function
        .size           _Z9hellocudav,(.L_x_2 - _Z9hellocudav)
        .other          _Z9hellocudav,@"STO_CUDA_ENTRY STV_DEFAULT"
_Z9hellocudav:
.text._Z9hellocudav:
[----:B------:R-:W0:Y:S01]  /*0000*/  LDC R1, c[0x0][0x37c] ;  /* 0x0000df00ff017b82 */ /* 0x000e220000000800 */
[----:B------:R-:W-:Y:S01]  /*0010*/  MOV R0, 0x0 ;  /* 0x0000000000007802 */ /* 0x000fe20000000f00 */
[----:B------:R-:W1:Y:S01]  /*0020*/  LDCU.64 UR4, c[0x4][0x8] ;  /* 0x01000100ff0477ac */ /* 0x000e620008000a00 */
[----:B------:R-:W-:-:S05]  /*0030*/  CS2R R6, SRZ ;  /* 0x0000000000067805 */ /* 0x000fca000001ff00 */
[----:B------:R2:W3:Y:S01]  /*0040*/  LDC.64 R2, c[0x4][R0] ;  /* 0x0100000000027b82 */ /* 0x0004e20000000a00 */
[----:B-1----:R-:W-:Y:S02]  /*0050*/  IMAD.U32 R4, RZ, RZ, UR4 ;  /* 0x00000004ff047e24 */ /* 0x002fe4000f8e00ff */
[----:B--2---:R-:W-:-:S07]  /*0060*/  IMAD.U32 R5, RZ, RZ, UR5 ;  /* 0x00000005ff057e24 */ /* 0x004fce000f8e00ff */
[----:B------:R-:W-:-:S07]  /*0070*/  LEPC R20, `(.L_x_0) ;  /* 0x000000001014794e */ /* 0x000fce0000000000 */
[----:B0--3--:R-:W-:Y:S05]  /*0080*/  CALL.ABS.NOINC R2 ;  /* 0x0000000002007343 */ /* 0x009fea0003c00000 */
.L_x_0:
[----:B------:R-:W-:Y:S05]  /*0090*/  EXIT ;  /* 0x000000000000794d */ /* 0x000fea0003800000 */
.L_x_1:
[----:B------:R-:W-:-:S00]  /*00a0*/  BRA `(.L_x_1) ;  /* 0xfffffffc00fc7947 */ /* 0x000fc0000383ffff */
[----:B------:R-:W-:-:S00]  /*00b0*/  NOP ;  /* 0x0000000000007918 */ /* 0x000fc00000000000 */
        /* <DEDUP_REMOVED lines=12> */
.L_x_2:


//--------------------- .nv.global.init           --------------------------
	.section	.nv.global.init,"aw",@progbits
.nv.global.init:
	.type		$str,@object
	.size		$str,(.L_0 - $str)
$str:
        /*0000*/ 	.byte	0x63, 0x75, 0x64, 0x61, 0x20, 0x74, 0x65, 0x73, 0x74, 0x21, 0x0a, 0x00
.L_0:


//--------------------- .nv.shared.reserved.0     --------------------------
	.section	.nv.shared.reserved.0,"aw",@nobits
	.weak		__nv_reservedSMEM_offset_0_alias
	.size		__nv_reservedSMEM_offset_0_alias, 0, 64
	.other		__nv_reservedSMEM_offset_0_alias,@"STO_CUDA_RESERVED_SHARED STV_DEFAULT"
__nv_reservedSMEM_offset_0_alias:
	.zero		0
	.zero		64


//--------------------- .nv.constant0._Z9hellocudav --------------------------
	.section	.nv.constant0._Z9hellocudav,"a",@progbits
	.sectionflags	@""
	.align	4
.nv.constant0._Z9hellocudav:
	.zero		896


//--------------------- SYMBOLS --------------------------

	.type		.nv.reservedSmem.offset0,@object
	.size		.nv.reservedSmem.offset0,0x4
	.type		vprintf,@function
